//
// Generated by NVIDIA NVVM Compiler
//
// Compiler Build ID: CL-36424714
// Cuda compilation tools, release 13.0, V13.0.88
// Based on NVVM 20.0.0
//

.version 9.0
.target sm_100
.address_size 64

	// .globl	_Z14oscilateKernelfPf
.global .align 4 .b8 __cudart_i2opi_f[24] = {65, 144, 67, 60, 153, 149, 98, 219, 192, 221, 52, 245, 209, 87, 39, 252, 41, 21, 68, 78, 110, 131, 249, 162};

.visible .entry _Z14oscilateKernelfPf(
	.param .f32 _Z14oscilateKernelfPf_param_0,
	.param .u64 .ptr .align 1 _Z14oscilateKernelfPf_param_1
)
{
	.local .align 4 .b8 	__local_depot0[28];
	.reg .b64 	%SP;
	.reg .b64 	%SPL;
	.reg .pred 	%p<9>;
	.reg .b32 	%r<51>;
	.reg .b32 	%f<33>;
	.reg .b64 	%rd<25>;
	.reg .b64 	%fd<3>;

	mov.u64 	%SPL, __local_depot0;
	ld.param.f32 	%f7, [_Z14oscilateKernelfPf_param_0];
	ld.param.u64 	%rd9, [_Z14oscilateKernelfPf_param_1];
	add.u64 	%rd1, %SPL, 0;
	mov.u32 	%r16, %ctaid.x;
	mov.u32 	%r17, %ntid.x;
	mov.u32 	%r18, %tid.x;
	mad.lo.s32 	%r19, %r16, %r17, %r18;
	mov.u32 	%r20, %ctaid.y;
	mov.u32 	%r21, %ntid.y;
	mov.u32 	%r22, %tid.y;
	mad.lo.s32 	%r23, %r20, %r21, %r22;
	mov.u32 	%r24, %nctaid.x;
	mul.lo.s32 	%r25, %r17, %r24;
	mad.lo.s32 	%r1, %r25, %r19, %r23;
	cvt.rn.f32.u32 	%f8, %r19;
	add.f32 	%f9, %f7, %f8;
	cvt.rn.f32.u32 	%f10, %r23;
	add.f32 	%f1, %f9, %f10;
	mul.f32 	%f11, %f1, 0f3F22F983;
	cvt.rni.s32.f32 	%r50, %f11;
	cvt.rn.f32.s32 	%f12, %r50;
	fma.rn.f32 	%f13, %f12, 0fBFC90FDA, %f1;
	fma.rn.f32 	%f14, %f12, 0fB3A22168, %f13;
	fma.rn.f32 	%f32, %f12, 0fA7C234C5, %f14;
	abs.f32 	%f3, %f1;
	setp.ltu.f32 	%p1, %f3, 0f47CE4780;
	@%p1 bra 	$L__BB0_8;
	setp.neu.f32 	%p2, %f3, 0f7F800000;
	@%p2 bra 	$L__BB0_3;
	mov.f32 	%f17, 0f00000000;
	mul.rn.f32 	%f32, %f1, %f17;
	mov.b32 	%r50, 0;
	bra.uni 	$L__BB0_8;
$L__BB0_3:
	mov.b32 	%r3, %f1;
	shl.b32 	%r27, %r3, 8;
	or.b32  	%r4, %r27, -2147483648;
	mov.b64 	%rd24, 0;
	mov.b32 	%r47, 0;
	mov.u64 	%rd22, __cudart_i2opi_f;
	mov.u64 	%rd23, %rd1;
$L__BB0_4:
	.pragma "nounroll";
	ld.global.nc.u32 	%r28, [%rd22];
	mad.wide.u32 	%rd13, %r28, %r4, %rd24;
	shr.u64 	%rd24, %rd13, 32;
	st.local.u32 	[%rd23], %rd13;
	add.s32 	%r47, %r47, 1;
	add.s64 	%rd23, %rd23, 4;
	add.s64 	%rd22, %rd22, 4;
	setp.ne.s32 	%p3, %r47, 6;
	@%p3 bra 	$L__BB0_4;
	shr.u32 	%r29, %r3, 23;
	st.local.u32 	[%rd1+24], %rd24;
	and.b32  	%r7, %r29, 31;
	and.b32  	%r30, %r29, 224;
	add.s32 	%r31, %r30, -128;
	shr.u32 	%r32, %r31, 5;
	mul.wide.u32 	%rd14, %r32, 4;
	sub.s64 	%rd8, %rd1, %rd14;
	ld.local.u32 	%r48, [%rd8+24];
	ld.local.u32 	%r49, [%rd8+20];
	setp.eq.s32 	%p4, %r7, 0;
	@%p4 bra 	$L__BB0_7;
	shf.l.wrap.b32 	%r48, %r49, %r48, %r7;
	ld.local.u32 	%r33, [%rd8+16];
	shf.l.wrap.b32 	%r49, %r33, %r49, %r7;
$L__BB0_7:
	shr.u32 	%r34, %r48, 30;
	shf.l.wrap.b32 	%r35, %r49, %r48, 2;
	shl.b32 	%r36, %r49, 2;
	shr.u32 	%r37, %r35, 31;
	add.s32 	%r38, %r37, %r34;
	neg.s32 	%r39, %r38;
	setp.lt.s32 	%p5, %r3, 0;
	selp.b32 	%r50, %r39, %r38, %p5;
	xor.b32  	%r40, %r35, %r3;
	shr.s32 	%r41, %r35, 31;
	xor.b32  	%r42, %r41, %r35;
	xor.b32  	%r43, %r41, %r36;
	cvt.u64.u32 	%rd15, %r42;
	shl.b64 	%rd16, %rd15, 32;
	cvt.u64.u32 	%rd17, %r43;
	or.b64  	%rd18, %rd16, %rd17;
	cvt.rn.f64.s64 	%fd1, %rd18;
	mul.f64 	%fd2, %fd1, 0d3BF921FB54442D19;
	cvt.rn.f32.f64 	%f15, %fd2;
	neg.f32 	%f16, %f15;
	setp.lt.s32 	%p6, %r40, 0;
	selp.f32 	%f32, %f16, %f15, %p6;
$L__BB0_8:
	cvta.to.global.u64 	%rd19, %rd9;
	mul.rn.f32 	%f18, %f32, %f32;
	and.b32  	%r45, %r50, 1;
	setp.eq.b32 	%p7, %r45, 1;
	selp.f32 	%f19, 0f3F800000, %f32, %p7;
	fma.rn.f32 	%f20, %f18, %f19, 0f00000000;
	fma.rn.f32 	%f21, %f18, 0f37CBAC00, 0fBAB607ED;
	selp.f32 	%f22, %f21, 0fB94D4153, %p7;
	selp.f32 	%f23, 0f3D2AAABB, 0f3C0885E4, %p7;
	fma.rn.f32 	%f24, %f22, %f18, %f23;
	selp.f32 	%f25, 0fBEFFFFFF, 0fBE2AAAA8, %p7;
	fma.rn.f32 	%f26, %f24, %f18, %f25;
	fma.rn.f32 	%f27, %f26, %f20, %f19;
	and.b32  	%r46, %r50, 2;
	setp.eq.s32 	%p8, %r46, 0;
	mov.f32 	%f28, 0f00000000;
	sub.f32 	%f29, %f28, %f27;
	selp.f32 	%f30, %f27, %f29, %p8;
	fma.rn.f32 	%f31, %f30, 0f40000000, 0f40000000;
	mul.wide.u32 	%rd20, %r1, 4;
	add.s64 	%rd21, %rd19, %rd20;
	st.global.f32 	[%rd21], %f31;
	ret;

}
	// .globl	_Z15updateVBOKernelPfS_jj
.visible .entry _Z15updateVBOKernelPfS_jj(
	.param .u64 .ptr .align 1 _Z15updateVBOKernelPfS_jj_param_0,
	.param .u64 .ptr .align 1 _Z15updateVBOKernelPfS_jj_param_1,
	.param .u32 _Z15updateVBOKernelPfS_jj_param_2,
	.param .u32 _Z15updateVBOKernelPfS_jj_param_3
)
{
	.reg .pred 	%p<4>;
	.reg .b32 	%r<19>;
	.reg .b32 	%f<2>;
	.reg .b64 	%rd<9>;

	ld.param.u64 	%rd1, [_Z15updateVBOKernelPfS_jj_param_0];
	ld.param.u64 	%rd2, [_Z15updateVBOKernelPfS_jj_param_1];
	ld.param.u32 	%r4, [_Z15updateVBOKernelPfS_jj_param_2];
	ld.param.u32 	%r5, [_Z15updateVBOKernelPfS_jj_param_3];
	mov.u32 	%r7, %ctaid.x;
	mov.u32 	%r8, %ntid.x;
	mov.u32 	%r9, %tid.x;
	mad.lo.s32 	%r1, %r7, %r8, %r9;
	mov.u32 	%r10, %ctaid.y;
	mov.u32 	%r11, %ntid.y;
	mov.u32 	%r12, %tid.y;
	mad.lo.s32 	%r13, %r10, %r11, %r12;
	mov.u32 	%r14, %nctaid.x;
	mul.lo.s32 	%r15, %r8, %r14;
	mul.lo.s32 	%r3, %r15, %r1;
	setp.ge.u32 	%p1, %r1, %r4;
	setp.ge.u32 	%p2, %r13, %r5;
	or.pred  	%p3, %p1, %p2;
	@%p3 bra 	$L__BB1_2;
	cvta.to.global.u64 	%rd3, %rd1;
	cvta.to.global.u64 	%rd4, %rd2;
	mad.lo.s32 	%r16, %r4, %r1, %r13;
	add.s32 	%r17, %r3, %r13;
	mul.wide.u32 	%rd5, %r17, 4;
	add.s64 	%rd6, %rd3, %rd5;
	ld.global.f32 	%f1, [%rd6];
	mad.lo.s32 	%r18, %r16, 6, 2;
	mul.wide.u32 	%rd7, %r18, 4;
	add.s64 	%rd8, %rd4, %rd7;
	st.global.f32 	[%rd8], %f1;
$L__BB1_2:
	ret;

}


// ===== COMPILED SASS (sm_100) =====

	.target	sm_100

	.elftype	@"ET_EXEC"


//--------------------- .note.nv.tkinfo           --------------------------
	.section	.note.nv.tkinfo,"",@"SHT_NOTE"
	.sectionflags	@"SHF_NOTE_NV_TKINFO"
	.tkinfo
        /*0018*/ 	.word	0x00000002
        /*0030*/ 	.string	""
        /*0030*/ 	.string	"ptxas"
        /*0030*/ 	.string	"Cuda compilation tools, release 13.0, V13.0.88"
        /*0030*/ 	.string	"Build cuda_13.0.r13.0/compiler.36424714_0"
        /*0030*/ 	.string	"-arch sm_100 -m 64 "



//--------------------- .note.nv.cuinfo           --------------------------
	.section	.note.nv.cuinfo,"",@"SHT_NOTE"
	.sectionflags	@"SHF_NOTE_NV_CUINFO"
        /*0018*/ 	.short	0x0002
        /*001a*/ 	.short	0x0064
        /*001c*/ 	.short	0x0082
	.zero		2


//--------------------- .nv.info                  --------------------------
	.section	.nv.info,"",@"SHT_CUDA_INFO"
	.align	4


	//----- nvinfo : EIATTR_REGCOUNT
	.align		4
        /*0000*/ 	.byte	0x04, 0x2f
        /*0002*/ 	.short	(.L_2 - .L_1)
	.align		4
.L_1:
        /*0004*/ 	.word	index@(_Z14oscilateKernelfPf)
        /*0008*/ 	.word	0x00000012


	//----- nvinfo : EIATTR_FRAME_SIZE
	.align		4
.L_2:
        /*000c*/ 	.byte	0x04, 0x11
        /*000e*/ 	.short	(.L_4 - .L_3)
	.align		4
.L_3:
        /*0010*/ 	.word	index@(_Z14oscilateKernelfPf)
        /*0014*/ 	.word	0x00000000


	//----- nvinfo : EIATTR_REGCOUNT
	.align		4
.L_4:
        /*0018*/ 	.byte	0x04, 0x2f
        /*001a*/ 	.short	(.L_6 - .L_5)
	.align		4
.L_5:
        /*001c*/ 	.word	index@(_Z15updateVBOKernelPfS_jj)
        /*0020*/ 	.word	0x0000000c


	//----- nvinfo : EIATTR_FRAME_SIZE
	.align		4
.L_6:
        /*0024*/ 	.byte	0x04, 0x11
        /*0026*/ 	.short	(.L_8 - .L_7)
	.align		4
.L_7:
        /*0028*/ 	.word	index@(_Z15updateVBOKernelPfS_jj)
        /*002c*/ 	.word	0x00000000


	//----- nvinfo : EIATTR_MIN_STACK_SIZE
	.align		4
.L_8:
        /*0030*/ 	.byte	0x04, 0x12
        /*0032*/ 	.short	(.L_10 - .L_9)
	.align		4
.L_9:
        /*0034*/ 	.word	index@(_Z15updateVBOKernelPfS_jj)
        /*0038*/ 	.word	0x00000000


	//----- nvinfo : EIATTR_MIN_STACK_SIZE
	.align		4
.L_10:
        /*003c*/ 	.byte	0x04, 0x12
        /*003e*/ 	.short	(.L_12 - .L_11)
	.align		4
.L_11:
        /*0040*/ 	.word	index@(_Z14oscilateKernelfPf)
        /*0044*/ 	.word	0x00000000
.L_12:


//--------------------- .nv.compat                --------------------------
	.section	.nv.compat,"",@"SHT_CUDA_COMPAT_INFO"
	.align	4
        /*0000*/ 	.byte	0x02, 0x09, 0x00, 0x00, 0x02, 0x02, 0x01, 0x00, 0x02, 0x05, 0x05, 0x00, 0x03, 0x07, 0x01, 0x01
        /*0010*/ 	.byte	0x02, 0x03, 0x00, 0x00, 0x02, 0x06, 0x01, 0x00, 0x04, 0x0b, 0x08, 0x00, 0x01, 0x00, 0x00, 0x00
        /*0020*/ 	.byte	0x00, 0x00, 0x00, 0x00


//--------------------- .nv.info._Z15updateVBOKernelPfS_jj --------------------------
	.section	.nv.info._Z15updateVBOKernelPfS_jj,"",@"SHT_CUDA_INFO"
	.sectionflags	@""
	.align	4


	//----- nvinfo : EIATTR_CUDA_API_VERSION
	.align		4
        /*0000*/ 	.byte	0x04, 0x37
        /*0002*/ 	.short	(.L_14 - .L_13)
.L_13:
        /*0004*/ 	.word	0x00000082


	//----- nvinfo : EIATTR_KPARAM_INFO
	.align		4
.L_14:
        /*0008*/ 	.byte	0x04, 0x17
        /*000a*/ 	.short	(.L_16 - .L_15)
.L_15:
        /*000c*/ 	.word	0x00000000
        /*0010*/ 	.short	0x0003
        /*0012*/ 	.short	0x0014
        /*0014*/ 	.byte	0x00, 0xf0, 0x11, 0x00


	//----- nvinfo : EIATTR_KPARAM_INFO
	.align		4
.L_16:
        /*0018*/ 	.byte	0x04, 0x17
        /*001a*/ 	.short	(.L_18 - .L_17)
.L_17:
        /*001c*/ 	.word	0x00000000
        /*0020*/ 	.short	0x0002
        /*0022*/ 	.short	0x0010
        /*0024*/ 	.byte	0x00, 0xf0, 0x11, 0x00


	//----- nvinfo : EIATTR_KPARAM_INFO
	.align		4
.L_18:
        /*0028*/ 	.byte	0x04, 0x17
        /*002a*/ 	.short	(.L_20 - .L_19)
.L_19:
        /*002c*/ 	.word	0x00000000
        /*0030*/ 	.short	0x0001
        /*0032*/ 	.short	0x0008
        /*0034*/ 	.byte	0x00, 0xf5, 0x21, 0x00


	//----- nvinfo : EIATTR_KPARAM_INFO
	.align		4
.L_20:
        /*0038*/ 	.byte	0x04, 0x17
        /*003a*/ 	.short	(.L_22 - .L_21)
.L_21:
        /*003c*/ 	.word	0x00000000
        /*0040*/ 	.short	0x0000
        /*0042*/ 	.short	0x0000
        /*0044*/ 	.byte	0x00, 0xf5, 0x21, 0x00


	//----- nvinfo : EIATTR_SPARSE_MMA_MASK
	.align		4
.L_22:
        /*0048*/ 	.byte	0x03, 0x50
        /*004a*/ 	.short	0x0000


	//----- nvinfo : EIATTR_MAXREG_COUNT
	.align		4
        /*004c*/ 	.byte	0x03, 0x1b
        /*004e*/ 	.short	0x00ff


	//----- nvinfo : EIATTR_MERCURY_ISA_VERSION
	.align		4
        /*0050*/ 	.byte	0x03, 0x5f
        /*0052*/ 	.short	0x0101


	//----- nvinfo : EIATTR_VRC_CTA_INIT_COUNT
	.align		4
        /*0054*/ 	.byte	0x02, 0x4a
	.zero		1
	.zero		1


	//----- nvinfo : EIATTR_EXIT_INSTR_OFFSETS
	.align		4
        /*0058*/ 	.byte	0x04, 0x1c
        /*005a*/ 	.short	(.L_24 - .L_23)


	//   ....[0]....
.L_23:
        /*005c*/ 	.word	0x000000e0


	//   ....[1]....
        /*0060*/ 	.word	0x000001b0


	//----- nvinfo : EIATTR_CBANK_PARAM_SIZE
	.align		4
.L_24:
        /*0064*/ 	.byte	0x03, 0x19
        /*0066*/ 	.short	0x0018


	//----- nvinfo : EIATTR_PARAM_CBANK
	.align		4
        /*0068*/ 	.byte	0x04, 0x0a
        /*006a*/ 	.short	(.L_26 - .L_25)
	.align		4
.L_25:
        /*006c*/ 	.word	index@(.nv.constant0._Z15updateVBOKernelPfS_jj)
        /*0070*/ 	.short	0x0380
        /*0072*/ 	.short	0x0018


	//----- nvinfo : EIATTR_SW_WAR
	.align		4
.L_26:
        /*0074*/ 	.byte	0x04, 0x36
        /*0076*/ 	.short	(.L_28 - .L_27)
.L_27:
        /*0078*/ 	.word	0x00000008
.L_28:


//--------------------- .nv.info._Z14oscilateKernelfPf --------------------------
	.section	.nv.info._Z14oscilateKernelfPf,"",@"SHT_CUDA_INFO"
	.sectionflags	@""
	.align	4


	//----- nvinfo : EIATTR_CUDA_API_VERSION
	.align		4
        /*0000*/ 	.byte	0x04, 0x37
        /*0002*/ 	.short	(.L_30 - .L_29)
.L_29:
        /*0004*/ 	.word	0x00000082


	//----- nvinfo : EIATTR_KPARAM_INFO
	.align		4
.L_30:
        /*0008*/ 	.byte	0x04, 0x17
        /*000a*/ 	.short	(.L_32 - .L_31)
.L_31:
        /*000c*/ 	.word	0x00000000
        /*0010*/ 	.short	0x0001
        /*0012*/ 	.short	0x0008
        /*0014*/ 	.byte	0x00, 0xf5, 0x21, 0x00


	//----- nvinfo : EIATTR_KPARAM_INFO
	.align		4
.L_32:
        /*0018*/ 	.byte	0x04, 0x17
        /*001a*/ 	.short	(.L_34 - .L_33)
.L_33:
        /*001c*/ 	.word	0x00000000
        /*0020*/ 	.short	0x0000
        /*0022*/ 	.short	0x0000
        /*0024*/ 	.byte	0x00, 0xf0, 0x11, 0x00


	//----- nvinfo : EIATTR_SPARSE_MMA_MASK
	.align		4
.L_34:
        /*0028*/ 	.byte	0x03, 0x50
        /*002a*/ 	.short	0x0000


	//----- nvinfo : EIATTR_MAXREG_COUNT
	.align		4
        /*002c*/ 	.byte	0x03, 0x1b
        /*002e*/ 	.short	0x00ff


	//----- nvinfo : EIATTR_MERCURY_ISA_VERSION
	.align		4
        /*0030*/ 	.byte	0x03, 0x5f
        /*0032*/ 	.short	0x0101


	//----- nvinfo : EIATTR_VRC_CTA_INIT_COUNT
	.align		4
        /*0034*/ 	.byte	0x02, 0x4a
	.zero		1
	.zero		1


	//----- nvinfo : EIATTR_EXIT_INSTR_OFFSETS
	.align		4
        /*0038*/ 	.byte	0x04, 0x1c
        /*003a*/ 	.short	(.L_36 - .L_35)


	//   ....[0]....
.L_35:
        /*003c*/ 	.word	0x00000920


	//----- nvinfo : EIATTR_CRS_STACK_SIZE
	.align		4
.L_36:
        /*0040*/ 	.byte	0x04, 0x1e
        /*0042*/ 	.short	(.L_38 - .L_37)
.L_37:
        /*0044*/ 	.word	0x00000000


	//----- nvinfo : EIATTR_CBANK_PARAM_SIZE
	.align		4
.L_38:
        /*0048*/ 	.byte	0x03, 0x19
        /*004a*/ 	.short	0x0010


	//----- nvinfo : EIATTR_PARAM_CBANK
	.align		4
        /*004c*/ 	.byte	0x04, 0x0a
        /*004e*/ 	.short	(.L_40 - .L_39)
	.align		4
.L_39:
        /*0050*/ 	.word	index@(.nv.constant0._Z14oscilateKernelfPf)
        /*0054*/ 	.short	0x0380
        /*0056*/ 	.short	0x0010


	//----- nvinfo : EIATTR_SW_WAR
	.align		4
.L_40:
        /*0058*/ 	.byte	0x04, 0x36
        /*005a*/ 	.short	(.L_42 - .L_41)
.L_41:
        /*005c*/ 	.word	0x00000008
.L_42:


//--------------------- .nv.callgraph             --------------------------
	.section	.nv.callgraph,"",@"SHT_CUDA_CALLGRAPH"
	.align	4
	.sectionentsize	8
	.align		4
        /*0000*/ 	.word	0x00000000
	.align		4
        /*0004*/ 	.word	0xffffffff
	.align		4
        /*0008*/ 	.word	0x00000000
	.align		4
        /*000c*/ 	.word	0xfffffffe
	.align		4
        /*0010*/ 	.word	0x00000000
	.align		4
        /*0014*/ 	.word	0xfffffffd
	.align		4
        /*0018*/ 	.word	0x00000000
	.align		4
        /*001c*/ 	.word	0xfffffffc


//--------------------- .nv.constant4             --------------------------
	.section	.nv.constant4,"a",@progbits
	.align	8
	.align		8
.nv.constant4:
        /*0000*/ 	.dword	__cudart_i2opi_f


//--------------------- .text._Z15updateVBOKernelPfS_jj --------------------------
	.section	.text._Z15updateVBOKernelPfS_jj,"ax",@progbits
	.align	128
        .global         _Z15updateVBOKernelPfS_jj
        .type           _Z15updateVBOKernelPfS_jj,@function
        .size           _Z15updateVBOKernelPfS_jj,(.L_x_7 - _Z15updateVBOKernelPfS_jj)
        .other          _Z15updateVBOKernelPfS_jj,@"STO_CUDA_ENTRY STV_DEFAULT"
_Z15updateVBOKernelPfS_jj:
.text._Z15updateVBOKernelPfS_jj:
[----:B------:R-:W-:Y:S01]  /*0000*/  LDC R1, c[0x0][0x37c] ;  /* 0x0000df00ff017b82 */ /* 0x000fe20000000800 */
[----:B------:R-:W0:Y:S07]  /*0010*/  S2R R2, SR_TID.Y ;  /* 0x0000000000027919 */ /* 0x000e2e0000002200 */
[----:B------:R-:W1:Y:S01]  /*0020*/  LDC R5, c[0x0][0x360] ;  /* 0x0000d800ff057b82 */ /* 0x000e620000000800 */
[----:B------:R-:W2:Y:S01]  /*0030*/  LDCU.64 UR8, c[0x0][0x390] ;  /* 0x00007200ff0877ac */ /* 0x000ea20008000a00 */
[----:B------:R-:W1:Y:S06]  /*0040*/  S2R R0, SR_TID.X ;  /* 0x0000000000007919 */ /* 0x000e6c0000002100 */
[----:B------:R-:W0:Y:S08]  /*0050*/  S2UR UR5, SR_CTAID.Y ;  /* 0x00000000000579c3 */ /* 0x000e300000002600 */
[----:B------:R-:W0:Y:S01]  /*0060*/  LDC R7, c[0x0][0x364] ;  /* 0x0000d900ff077b82 */ /* 0x000e220000000800 */
[----:B------:R-:W3:Y:S07]  /*0070*/  LDCU UR6, c[0x0][0x370] ;  /* 0x00006e00ff0677ac */ /* 0x000eee0008000800 */
[----:B------:R-:W1:Y:S01]  /*0080*/  S2UR UR4, SR_CTAID.X ;  /* 0x00000000000479c3 */ /* 0x000e620000002500 */
[----:B0-----:R-:W-:-:S05]  /*0090*/  IMAD R7, R7, UR5, R2 ;  /* 0x0000000507077c24 */ /* 0x001fca000f8e0202 */
[----:B--2---:R-:W-:Y:S01]  /*00a0*/  ISETP.GE.U32.AND P0, PT, R7, UR9, PT ;  /* 0x0000000907007c0c */ /* 0x004fe2000bf06070 */
[C---:B-1----:R-:W-:Y:S02]  /*00b0*/  IMAD R0, R5.reuse, UR4, R0 ;  /* 0x0000000405007c24 */ /* 0x042fe4000f8e0200 */
[----:B---3--:R-:W-:-:S03]  /*00c0*/  IMAD R5, R5, UR6, RZ ;  /* 0x0000000605057c24 */ /* 0x008fc6000f8e02ff */
[----:B------:R-:W-:-:S13]  /*00d0*/  ISETP.GE.U32.OR P0, PT, R0, UR8, P0 ;  /* 0x0000000800007c0c */ /* 0x000fda0008706470 */
[----:B------:R-:W-:Y:S05]  /*00e0*/  @P0 EXIT ;  /* 0x000000000000094d */ /* 0x000fea0003800000 */
[----:B------:R-:W0:Y:S01]  /*00f0*/  LDC.64 R2, c[0x0][0x380] ;  /* 0x0000e000ff027b82 */ /* 0x000e220000000a00 */
[----:B------:R-:W1:Y:S01]  /*0100*/  LDCU.64 UR4, c[0x0][0x358] ;  /* 0x00006b00ff0477ac */ /* 0x000e620008000a00 */
[----:B------:R-:W-:-:S05]  /*0110*/  IMAD R4, R0, R5, RZ ;  /* 0x0000000500047224 */ /* 0x000fca00078e02ff */
[----:B------:R-:W-:-:S05]  /*0120*/  IADD3 R5, PT, PT, R7, R4, RZ ;  /* 0x0000000407057210 */ /* 0x000fca0007ffe0ff */
[----:B0-----:R-:W-:Y:S02]  /*0130*/  IMAD.WIDE.U32 R2, R5, 0x4, R2 ;  /* 0x0000000405027825 */ /* 0x001fe400078e0002 */
[----:B------:R-:W0:Y:S04]  /*0140*/  LDC.64 R4, c[0x0][0x388] ;  /* 0x0000e200ff047b82 */ /* 0x000e280000000a00 */
[----:B-1----:R-:W2:Y:S01]  /*0150*/  LDG.E R3, desc[UR4][R2.64] ;  /* 0x0000000402037981 */ /* 0x002ea2000c1e1900 */
[----:B------:R-:W-:Y:S02]  /*0160*/  HFMA2 R9, -RZ, RZ, 0, 3.5762786865234375e-07 ;  /* 0x00000006ff097431 */ /* 0x000fe400000001ff */
[----:B------:R-:W-:-:S04]  /*0170*/  IMAD R0, R0, UR8, R7 ;  /* 0x0000000800007c24 */ /* 0x000fc8000f8e0207 */
[----:B------:R-:W-:-:S04]  /*0180*/  IMAD R7, R0, R9, 0x2 ;  /* 0x0000000200077424 */ /* 0x000fc800078e0209 */
[----:B0-----:R-:W-:-:S05]  /*0190*/  IMAD.WIDE.U32 R4, R7, 0x4, R4 ;  /* 0x0000000407047825 */ /* 0x001fca00078e0004 */
[----:B--2---:R-:W-:Y:S01]  /*01a0*/  STG.E desc[UR4][R4.64], R3 ;  /* 0x0000000304007986 */ /* 0x004fe2000c101904 */
[----:B------:R-:W-:Y:S05]  /*01b0*/  EXIT ;  /* 0x000000000000794d */ /* 0x000fea0003800000 */
.L_x_0:
[----:B------:R-:W-:-:S00]  /*01c0*/  BRA `(.L_x_0) ;  /* 0xfffffffc00fc7947 */ /* 0x000fc0000383ffff */
[----:B------:R-:W-:-:S00]  /*01d0*/  NOP ;  /* 0x0000000000007918 */ /* 0x000fc00000000000 */
        /* <DEDUP_REMOVED lines=10> */
.L_x_7:


//--------------------- .text._Z14oscilateKernelfPf --------------------------
	.section	.text._Z14oscilateKernelfPf,"ax",@progbits
	.align	128
        .global         _Z14oscilateKernelfPf
        .type           _Z14oscilateKernelfPf,@function
        .size           _Z14oscilateKernelfPf,(.L_x_8 - _Z14oscilateKernelfPf)
        .other          _Z14oscilateKernelfPf,@"STO_CUDA_ENTRY STV_DEFAULT"
_Z14oscilateKernelfPf:
.text._Z14oscilateKernelfPf:
[----:B------:R-:W-:Y:S01]  /*0000*/  LDC R1, c[0x0][0x37c] ;  /* 0x0000df00ff017b82 */ /* 0x000fe20000000800 */
[----:B------:R-:W0:Y:S07]  /*0010*/  S2R R3, SR_TID.X ;  /* 0x0000000000037919 */ /* 0x000e2e0000002100 */
[----:B------:R-:W0:Y:S01]  /*0020*/  S2UR UR4, SR_CTAID.X ;  /* 0x00000000000479c3 */ /* 0x000e220000002500 */
[----:B------:R-:W1:Y:S01]  /*0030*/  LDCU UR6, c[0x0][0x380] ;  /* 0x00007000ff0677ac */ /* 0x000e620008000800 */
[----:B------:R-:W-:Y:S01]  /*0040*/  BSSY.RECONVERGENT B0, `(.L_x_1) ;  /* 0x0000077000007945 */ /* 0x000fe20003800200 */
[----:B------:R-:W2:Y:S05]  /*0050*/  S2R R5, SR_TID.Y ;  /* 0x0000000000057919 */ /* 0x000eaa0000002200 */
[----:B------:R-:W0:Y:S08]  /*0060*/  LDC R4, c[0x0][0x360] ;  /* 0x0000d800ff047b82 */ /* 0x000e300000000800 */
[----:B------:R-:W2:Y:S08]  /*0070*/  S2UR UR5, SR_CTAID.Y ;  /* 0x00000000000579c3 */ /* 0x000eb00000002600 */
[----:B------:R-:W2:Y:S01]  /*0080*/  LDC R0, c[0x0][0x364] ;  /* 0x0000d900ff007b82 */ /* 0x000ea20000000800 */
[----:B0-----:R-:W-:Y:S01]  /*0090*/  IMAD R2, R4, UR4, R3 ;  /* 0x0000000404027c24 */ /* 0x001fe2000f8e0203 */
[----:B------:R-:W0:Y:S01]  /*00a0*/  LDCU UR4, c[0x0][0x370] ;  /* 0x00006e00ff0477ac */ /* 0x000e220008000800 */
[----:B--2---:R-:W-:-:S03]  /*00b0*/  IMAD R3, R0, UR5, R5 ;  /* 0x0000000500037c24 */ /* 0x004fc6000f8e0205 */
[----:B------:R-:W-:Y:S01]  /*00c0*/  I2FP.F32.U32 R0, R2 ;  /* 0x0000000200007245 */ /* 0x000fe20000201000 */
[----:B0-----:R-:W-:Y:S01]  /*00d0*/  IMAD R4, R4, UR4, RZ ;  /* 0x0000000404047c24 */ /* 0x001fe2000f8e02ff */
[----:B------:R-:W-:-:S03]  /*00e0*/  I2FP.F32.U32 R5, R3 ;  /* 0x0000000300057245 */ /* 0x000fc60000201000 */
[----:B-1----:R-:W-:Y:S01]  /*00f0*/  FADD R0, R0, UR6 ;  /* 0x0000000600007e21 */ /* 0x002fe20008000000 */
[----:B------:R-:W0:Y:S01]  /*0100*/  LDCU.64 UR6, c[0x0][0x358] ;  /* 0x00006b00ff0677ac */ /* 0x000e220008000a00 */
[----:B------:R-:W-:Y:S02]  /*0110*/  IMAD R2, R2, R4, R3 ;  /* 0x0000000402027224 */ /* 0x000fe400078e0203 */
[----:B------:R-:W-:-:S04]  /*0120*/  FADD R0, R0, R5 ;  /* 0x0000000500007221 */ /* 0x000fc80000000000 */
[C---:B------:R-:W-:Y:S01]  /*0130*/  FMUL R5, R0.reuse, 0.63661974668502807617 ;  /* 0x3f22f98300057820 */ /* 0x040fe20000400000 */
[----:B------:R-:W-:-:S03]  /*0140*/  FSETP.GE.AND P0, PT, |R0|, 105615, PT ;  /* 0x47ce47800000780b */ /* 0x000fc60003f06200 */
[----:B------:R-:W1:Y:S02]  /*0150*/  F2I.NTZ R8, R5 ;  /* 0x0000000500087305 */ /* 0x000e640000203100 */
[----:B-1----:R-:W-:-:S05]  /*0160*/  I2FP.F32.S32 R7, R8 ;  /* 0x0000000800077245 */ /* 0x002fca0000201400 */
[----:B------:R-:W-:-:S04]  /*0170*/  FFMA R6, R7, -1.5707962512969970703, R0 ;  /* 0xbfc90fda07067823 */ /* 0x000fc80000000000 */
[----:B------:R-:W-:-:S04]  /*0180*/  FFMA R6, R7, -7.5497894158615963534e-08, R6 ;  /* 0xb3a2216807067823 */ /* 0x000fc80000000006 */
[----:B------:R-:W-:Y:S01]  /*0190*/  FFMA R6, R7, -5.3903029534742383927e-15, R6 ;  /* 0xa7c234c507067823 */ /* 0x000fe20000000006 */
[----:B0-----:R-:W-:Y:S06]  /*01a0*/  @!P0 BRA `(.L_x_2) ;  /* 0x0000000400808947 */ /* 0x001fec0003800000 */
[----:B------:R-:W-:-:S13]  /*01b0*/  FSETP.NEU.AND P0, PT, |R0|, +INF , PT ;  /* 0x7f8000000000780b */ /* 0x000fda0003f0d200 */
[----:B------:R-:W-:Y:S01]  /*01c0*/  @!P0 FMUL R6, RZ, R0 ;  /* 0x00000000ff068220 */ /* 0x000fe20000400000 */
[----:B------:R-:W-:Y:S01]  /*01d0*/  @!P0 IMAD.MOV.U32 R8, RZ, RZ, RZ ;  /* 0x000000ffff088224 */ /* 0x000fe200078e00ff */
[----:B------:R-:W-:Y:S06]  /*01e0*/  @!P0 BRA `(.L_x_2) ;  /* 0x0000000400708947 */ /* 0x000fec0003800000 */
[----:B------:R-:W-:Y:S01]  /*01f0*/  IMAD.SHL.U32 R3, R0, 0x100, RZ ;  /* 0x0000010000037824 */ /* 0x000fe200078e00ff */
[----:B------:R-:W0:Y:S01]  /*0200*/  LDCU.64 UR8, c[0x4][URZ] ;  /* 0x01000000ff0877ac */ /* 0x000e220008000a00 */
[----:B------:R-:W-:Y:S02]  /*0210*/  IMAD.MOV.U32 R11, RZ, RZ, RZ ;  /* 0x000000ffff0b7224 */ /* 0x000fe400078e00ff */
[----:B------:R-:W-:Y:S01]  /*0220*/  IMAD.MOV.U32 R8, RZ, RZ, RZ ;  /* 0x000000ffff087224 */ /* 0x000fe200078e00ff */
[----:B------:R-:W-:Y:S01]  /*0230*/  LOP3.LUT R3, R3, 0x80000000, RZ, 0xfc, !PT ;  /* 0x8000000003037812 */ /* 0x000fe200078efcff */
[----:B------:R-:W-:Y:S01]  /*0240*/  UMOV UR5, URZ ;  /* 0x000000ff00057c82 */ /* 0x000fe20008000000 */
[----:B------:R-:W-:-:S05]  /*0250*/  UMOV UR4, URZ ;  /* 0x000000ff00047c82 */ /* 0x000fca0008000000 */
.L_x_3:
[----:B0-----:R-:W-:Y:S01]  /*0260*/  MOV R6, UR8 ;  /* 0x0000000800067c02 */ /* 0x001fe20008000f00 */
[----:B------:R-:W-:-:S05]  /*0270*/  IMAD.U32 R7, RZ, RZ, UR9 ;  /* 0x00000009ff077e24 */ /* 0x000fca000f8e00ff */
[----:B------:R-:W2:Y:S01]  /*0280*/  LDG.E.CONSTANT R4, desc[UR6][R6.64] ;  /* 0x0000000606047981 */ /* 0x000ea2000c1e9900 */
[----:B------:R-:W-:Y:S01]  /*0290*/  UIADD3 UR4, UPT, UPT, UR4, 0x1, URZ ;  /* 0x0000000104047890 */ /* 0x000fe2000fffe0ff */
[C---:B------:R-:W-:Y:S01]  /*02a0*/  ISETP.EQ.AND P0, PT, R8.reuse, RZ, PT ;  /* 0x000000ff0800720c */ /* 0x040fe20003f02270 */
[----:B------:R-:W-:Y:S01]  /*02b0*/  UIADD3 UR8, UP1, UPT, UR8, 0x4, URZ ;  /* 0x0000000408087890 */ /* 0x000fe2000ff3e0ff */
[C---:B------:R-:W-:Y:S01]  /*02c0*/  ISETP.EQ.AND P1, PT, R8.reuse, 0x4, PT ;  /* 0x000000040800780c */ /* 0x040fe20003f22270 */
[----:B------:R-:W-:Y:S01]  /*02d0*/  UISETP.NE.AND UP0, UPT, UR4, 0x6, UPT ;  /* 0x000000060400788c */ /* 0x000fe2000bf05270 */
[C---:B------:R-:W-:Y:S01]  /*02e0*/  ISETP.EQ.AND P2, PT, R8.reuse, 0x8, PT ;  /* 0x000000080800780c */ /* 0x040fe20003f42270 */
[----:B------:R-:W-:Y:S01]  /*02f0*/  UIADD3.X UR9, UPT, UPT, URZ, UR9, URZ, UP1, !UPT ;  /* 0x00000009ff097290 */ /* 0x000fe20008ffe4ff */
[C---:B------:R-:W-:Y:S02]  /*0300*/  ISETP.EQ.AND P3, PT, R8.reuse, 0xc, PT ;  /* 0x0000000c0800780c */ /* 0x040fe40003f62270 */
[----:B------:R-:W-:-:S02]  /*0310*/  ISETP.EQ.AND P4, PT, R8, 0x10, PT ;  /* 0x000000100800780c */ /* 0x000fc40003f82270 */
[C---:B------:R-:W-:Y:S01]  /*0320*/  ISETP.EQ.AND P5, PT, R8.reuse, 0x14, PT ;  /* 0x000000140800780c */ /* 0x040fe20003fa2270 */
[----:B------:R-:W-:Y:S02]  /*0330*/  VIADD R8, R8, 0x4 ;  /* 0x0000000408087836 */ /* 0x000fe40000000000 */
[----:B--2---:R-:W-:-:S03]  /*0340*/  IMAD.WIDE.U32 R4, R4, R3, RZ ;  /* 0x0000000304047225 */ /* 0x004fc600078e00ff */
[----:B------:R-:W-:-:S04]  /*0350*/  IADD3 R4, P6, PT, R4, R11, RZ ;  /* 0x0000000b04047210 */ /* 0x000fc80007fde0ff */
[----:B------:R-:W-:Y:S01]  /*0360*/  IADD3.X R11, PT, PT, R5, UR5, RZ, P6, !PT ;  /* 0x00000005050b7c10 */ /* 0x000fe2000b7fe4ff */
[--C-:B------:R-:W-:Y:S01]  /*0370*/  @P0 IMAD.MOV.U32 R9, RZ, RZ, R4.reuse ;  /* 0x000000ffff090224 */ /* 0x100fe200078e0004 */
[----:B------:R-:W-:Y:S01]  /*0380*/  @P3 MOV R13, R4 ;  /* 0x00000004000d3202 */ /* 0x000fe20000000f00 */
[--C-:B------:R-:W-:Y:S02]  /*0390*/  @P1 IMAD.MOV.U32 R10, RZ, RZ, R4.reuse ;  /* 0x000000ffff0a1224 */ /* 0x100fe400078e0004 */
[--C-:B------:R-:W-:Y:S02]  /*03a0*/  @P2 IMAD.MOV.U32 R12, RZ, RZ, R4.reuse ;  /* 0x000000ffff0c2224 */ /* 0x100fe400078e0004 */
[--C-:B------:R-:W-:Y:S02]  /*03b0*/  @P4 IMAD.MOV.U32 R14, RZ, RZ, R4.reuse ;  /* 0x000000ffff0e4224 */ /* 0x100fe400078e0004 */
[----:B------:R-:W-:Y:S01]  /*03c0*/  @P5 IMAD.MOV.U32 R15, RZ, RZ, R4 ;  /* 0x000000ffff0f5224 */ /* 0x000fe200078e0004 */
[----:B------:R-:W-:Y:S06]  /*03d0*/  BRA.U UP0, `(.L_x_3) ;  /* 0xfffffffd00a07547 */ /* 0x000fec000b83ffff */
[----:B------:R-:W-:Y:S01]  /*03e0*/  SHF.R.U32.HI R3, RZ, 0x17, R0 ;  /* 0x00000017ff037819 */ /* 0x000fe20000011600 */
[----:B------:R-:W-:Y:S03]  /*03f0*/  BSSY.RECONVERGENT B1, `(.L_x_4) ;  /* 0x0000029000017945 */ /* 0x000fe60003800200 */
[C---:B------:R-:W-:Y:S02]  /*0400*/  LOP3.LUT R4, R3.reuse, 0xe0, RZ, 0xc0, !PT ;  /* 0x000000e003047812 */ /* 0x040fe400078ec0ff */
[----:B------:R-:W-:Y:S02]  /*0410*/  LOP3.LUT P6, RZ, R3, 0x1f, RZ, 0xc0, !PT ;  /* 0x0000001f03ff7812 */ /* 0x000fe400078cc0ff */
[----:B------:R-:W-:-:S04]  /*0420*/  IADD3 R4, PT, PT, R4, -0x80, RZ ;  /* 0xffffff8004047810 */ /* 0x000fc80007ffe0ff */
[----:B------:R-:W-:-:S05]  /*0430*/  SHF.R.U32.HI R4, RZ, 0x5, R4 ;  /* 0x00000005ff047819 */ /* 0x000fca0000011604 */
[----:B------:R-:W-:-:S05]  /*0440*/  IMAD.U32 R6, R4, -0x4, RZ ;  /* 0xfffffffc04067824 */ /* 0x000fca00078e00ff */
[C---:B------:R-:W-:Y:S02]  /*0450*/  ISETP.EQ.AND P3, PT, R6.reuse, -0x18, PT ;  /* 0xffffffe80600780c */ /* 0x040fe40003f62270 */
[C---:B------:R-:W-:Y:S02]  /*0460*/  ISETP.EQ.AND P4, PT, R6.reuse, -0x14, PT ;  /* 0xffffffec0600780c */ /* 0x040fe40003f82270 */
[C---:B------:R-:W-:Y:S02]  /*0470*/  ISETP.EQ.AND P2, PT, R6.reuse, -0x10, PT ;  /* 0xfffffff00600780c */ /* 0x040fe40003f42270 */
[C---:B------:R-:W-:Y:S02]  /*0480*/  ISETP.EQ.AND P1, PT, R6.reuse, -0xc, PT ;  /* 0xfffffff40600780c */ /* 0x040fe40003f22270 */
[C---:B------:R-:W-:Y:S02]  /*0490*/  ISETP.EQ.AND P0, PT, R6.reuse, -0x8, PT ;  /* 0xfffffff80600780c */ /* 0x040fe40003f02270 */
[----:B------:R-:W-:-:S03]  /*04a0*/  ISETP.EQ.AND P5, PT, R6, RZ, PT ;  /* 0x000000ff0600720c */ /* 0x000fc60003fa2270 */
[--C-:B------:R-:W-:Y:S01]  /*04b0*/  @P3 IMAD.MOV.U32 R4, RZ, RZ, R9.reuse ;  /* 0x000000ffff043224 */ /* 0x100fe200078e0009 */
[C---:B------:R-:W-:Y:S01]  /*04c0*/  ISETP.EQ.AND P3, PT, R6.reuse, -0x4, PT ;  /* 0xfffffffc0600780c */ /* 0x040fe20003f62270 */
[----:B------:R-:W-:Y:S01]  /*04d0*/  @P4 IMAD.MOV.U32 R5, RZ, RZ, R9 ;  /* 0x000000ffff054224 */ /* 0x000fe200078e0009 */
[----:B------:R-:W-:Y:S01]  /*04e0*/  @P4 MOV R4, R10 ;  /* 0x0000000a00044202 */ /* 0x000fe20000000f00 */
[----:B------:R-:W-:Y:S01]  /*04f0*/  @P2 IMAD.MOV.U32 R4, RZ, RZ, R12 ;  /* 0x000000ffff042224 */ /* 0x000fe200078e000c */
[----:B------:R-:W-:Y:S01]  /*0500*/  ISETP.EQ.AND P4, PT, R6, 0x4, PT ;  /* 0x000000040600780c */ /* 0x000fe20003f82270 */
[----:B------:R-:W-:Y:S01]  /*0510*/  @P2 IMAD.MOV.U32 R5, RZ, RZ, R10 ;  /* 0x000000ffff052224 */ /* 0x000fe200078e000a */
[----:B------:R-:W-:Y:S01]  /*0520*/  @P1 MOV R4, R13 ;  /* 0x0000000d00041202 */ /* 0x000fe20000000f00 */
[----:B------:R-:W-:Y:S02]  /*0530*/  @P0 IMAD.MOV.U32 R4, RZ, RZ, R14 ;  /* 0x000000ffff040224 */ /* 0x000fe400078e000e */
[----:B------:R-:W-:-:S02]  /*0540*/  @P1 IMAD.MOV.U32 R5, RZ, RZ, R12 ;  /* 0x000000ffff051224 */ /* 0x000fc400078e000c */
[----:B------:R-:W-:Y:S02]  /*0550*/  @P0 IMAD.MOV.U32 R5, RZ, RZ, R13 ;  /* 0x000000ffff050224 */ /* 0x000fe400078e000d */
[----:B------:R-:W-:Y:S01]  /*0560*/  @P3 MOV R4, R15 ;  /* 0x0000000f00043202 */ /* 0x000fe20000000f00 */
[----:B------:R-:W-:Y:S02]  /*0570*/  @P5 IMAD.MOV.U32 R4, RZ, RZ, R11 ;  /* 0x000000ffff045224 */ /* 0x000fe400078e000b */
[----:B------:R-:W-:Y:S02]  /*0580*/  @P3 IMAD.MOV.U32 R5, RZ, RZ, R14 ;  /* 0x000000ffff053224 */ /* 0x000fe400078e000e */
[----:B------:R-:W-:Y:S01]  /*0590*/  @P5 IMAD.MOV.U32 R5, RZ, RZ, R15 ;  /* 0x000000ffff055224 */ /* 0x000fe200078e000f */
[----:B------:R-:W-:Y:S01]  /*05a0*/  MOV R8, R4 ;  /* 0x0000000400087202 */ /* 0x000fe20000000f00 */
[----:B------:R-:W-:Y:S01]  /*05b0*/  @P4 IMAD.MOV.U32 R5, RZ, RZ, R11 ;  /* 0x000000ffff054224 */ /* 0x000fe200078e000b */
[----:B------:R-:W-:Y:S06]  /*05c0*/  @!P6 BRA `(.L_x_5) ;  /* 0x00000000002ce947 */ /* 0x000fec0003800000 */
[----:B------:R-:W-:Y:S01]  /*05d0*/  @P2 IMAD.MOV.U32 R4, RZ, RZ, R9 ;  /* 0x000000ffff042224 */ /* 0x000fe200078e0009 */
[----:B------:R-:W-:Y:S01]  /*05e0*/  LOP3.LUT R3, R3, 0x1f, RZ, 0xc0, !PT ;  /* 0x0000001f03037812 */ /* 0x000fe200078ec0ff */
[----:B------:R-:W-:Y:S02]  /*05f0*/  @P1 IMAD.MOV.U32 R4, RZ, RZ, R10 ;  /* 0x000000ffff041224 */ /* 0x000fe400078e000a */
[----:B------:R-:W-:Y:S01]  /*0600*/  @P0 IMAD.MOV.U32 R4, RZ, RZ, R12 ;  /* 0x000000ffff040224 */ /* 0x000fe200078e000c */
[----:B------:R-:W-:Y:S02]  /*0610*/  ISETP.EQ.AND P0, PT, R6, 0x8, PT ;  /* 0x000000080600780c */ /* 0x000fe40003f02270 */
[----:B------:R-:W-:Y:S01]  /*0620*/  @P3 MOV R4, R13 ;  /* 0x0000000d00043202 */ /* 0x000fe20000000f00 */
[----:B------:R-:W-:Y:S01]  /*0630*/  @P5 IMAD.MOV.U32 R4, RZ, RZ, R14 ;  /* 0x000000ffff045224 */ /* 0x000fe200078e000e */
[----:B------:R-:W-:Y:S01]  /*0640*/  SHF.L.W.U32.HI R8, R5, R3, R8 ;  /* 0x0000000305087219 */ /* 0x000fe20000010e08 */
[----:B------:R-:W-:-:S08]  /*0650*/  @P4 IMAD.MOV.U32 R4, RZ, RZ, R15 ;  /* 0x000000ffff044224 */ /* 0x000fd000078e000f */
[----:B------:R-:W-:-:S05]  /*0660*/  @P0 IMAD.MOV.U32 R4, RZ, RZ, R11 ;  /* 0x000000ffff040224 */ /* 0x000fca00078e000b */
[----:B------:R-:W-:-:S07]  /*0670*/  SHF.L.W.U32.HI R5, R4, R3, R5 ;  /* 0x0000000304057219 */ /* 0x000fce0000010e05 */
.L_x_5:
[----:B------:R-:W-:Y:S05]  /*0680*/  BSYNC.RECONVERGENT B1 ;  /* 0x0000000000017941 */ /* 0x000fea0003800200 */
.L_x_4:
[C---:B------:R-:W-:Y:S01]  /*0690*/  SHF.L.W.U32.HI R3, R5.reuse, 0x2, R8 ;  /* 0x0000000205037819 */ /* 0x040fe20000010e08 */
[----:B------:R-:W-:Y:S01]  /*06a0*/  UMOV UR4, 0x54442d19 ;  /* 0x54442d1900047882 */ /* 0x000fe20000000000 */
[----:B------:R-:W-:Y:S01]  /*06b0*/  SHF.L.U32 R5, R5, 0x2, RZ ;  /* 0x0000000205057819 */ /* 0x000fe200000006ff */
[----:B------:R-:W-:Y:S01]  /*06c0*/  UMOV UR5, 0x3bf921fb ;  /* 0x3bf921fb00057882 */ /* 0x000fe20000000000 */
[----:B------:R-:W-:Y:S02]  /*06d0*/  SHF.R.S32.HI R4, RZ, 0x1f, R3 ;  /* 0x0000001fff047819 */ /* 0x000fe40000011403 */
[----:B------:R-:W-:Y:S02]  /*06e0*/  ISETP.GE.AND P0, PT, R0, RZ, PT ;  /* 0x000000ff0000720c */ /* 0x000fe40003f06270 */
[C---:B------:R-:W-:Y:S02]  /*06f0*/  LOP3.LUT R6, R4.reuse, R5, RZ, 0x3c, !PT ;  /* 0x0000000504067212 */ /* 0x040fe400078e3cff */
[----:B------:R-:W-:-:S02]  /*0700*/  LOP3.LUT R7, R4, R3, RZ, 0x3c, !PT ;  /* 0x0000000304077212 */ /* 0x000fc400078e3cff */
[----:B------:R-:W-:Y:S02]  /*0710*/  SHF.R.U32.HI R8, RZ, 0x1e, R8 ;  /* 0x0000001eff087819 */ /* 0x000fe40000011608 */
[----:B------:R-:W0:Y:S01]  /*0720*/  I2F.F64.S64 R4, R6 ;  /* 0x0000000600047312 */ /* 0x000e220000301c00 */
[C---:B------:R-:W-:Y:S02]  /*0730*/  LOP3.LUT R0, R3.reuse, R0, RZ, 0x3c, !PT ;  /* 0x0000000003007212 */ /* 0x040fe400078e3cff */
[----:B------:R-:W-:Y:S02]  /*0740*/  LEA.HI R8, R3, R8, RZ, 0x1 ;  /* 0x0000000803087211 */ /* 0x000fe400078f08ff */
[----:B------:R-:W-:-:S03]  /*0750*/  ISETP.GE.AND P1, PT, R0, RZ, PT ;  /* 0x000000ff0000720c */ /* 0x000fc60003f26270 */
[----:B------:R-:W-:-:S04]  /*0760*/  IMAD.MOV R0, RZ, RZ, -R8 ;  /* 0x000000ffff007224 */ /* 0x000fc800078e0a08 */
[----:B------:R-:W-:Y:S01]  /*0770*/  @!P0 IMAD.MOV.U32 R8, RZ, RZ, R0 ;  /* 0x000000ffff088224 */ /* 0x000fe200078e0000 */
[----:B0-----:R-:W-:-:S10]  /*0780*/  DMUL R4, R4, UR4 ;  /* 0x0000000404047c28 */ /* 0x001fd40008000000 */
[----:B------:R-:W0:Y:S02]  /*0790*/  F2F.F32.F64 R4, R4 ;  /* 0x0000000400047310 */ /* 0x000e240000301000 */
[----:B0-----:R-:W-:-:S07]  /*07a0*/  FSEL R6, -R4, R4, !P1 ;  /* 0x0000000404067208 */ /* 0x001fce0004800100 */
.L_x_2:
[----:B------:R-:W-:Y:S05]  /*07b0*/  BSYNC.RECONVERGENT B0 ;  /* 0x0000000000007941 */ /* 0x000fea0003800200 */
.L_x_1:
[----:B------:R-:W-:Y:S02]  /*07c0*/  IMAD.MOV.U32 R0, RZ, RZ, 0x37cbac00 ;  /* 0x37cbac00ff007424 */ /* 0x000fe400078e00ff */
[----:B------:R-:W-:Y:S01]  /*07d0*/  FMUL R3, R6, R6 ;  /* 0x0000000606037220 */ /* 0x000fe20000400000 */
[----:B------:R-:W-:Y:S01]  /*07e0*/  LOP3.LUT R4, R8, 0x1, RZ, 0xc0, !PT ;  /* 0x0000000108047812 */ /* 0x000fe200078ec0ff */
[----:B------:R-:W-:Y:S01]  /*07f0*/  IMAD.MOV.U32 R7, RZ, RZ, 0x3effffff ;  /* 0x3effffffff077424 */ /* 0x000fe200078e00ff */
[----:B------:R-:W-:Y:S01]  /*0800*/  MOV R10, 0x3d2aaabb ;  /* 0x3d2aaabb000a7802 */ /* 0x000fe20000000f00 */
[----:B------:R-:W-:Y:S01]  /*0810*/  FFMA R0, R3, R0, -0.0013887860113754868507 ;  /* 0xbab607ed03007423 */ /* 0x000fe20000000000 */
[----:B------:R-:W-:Y:S02]  /*0820*/  ISETP.NE.U32.AND P0, PT, R4, 0x1, PT ;  /* 0x000000010400780c */ /* 0x000fe40003f05070 */
[----:B------:R-:W0:Y:S01]  /*0830*/  LDC.64 R4, c[0x0][0x388] ;  /* 0x0000e200ff047b82 */ /* 0x000e220000000a00 */
[----:B------:R-:W-:-:S02]  /*0840*/  LOP3.LUT P1, RZ, R8, 0x2, RZ, 0xc0, !PT ;  /* 0x0000000208ff7812 */ /* 0x000fc4000782c0ff */
[----:B------:R-:W-:Y:S02]  /*0850*/  FSEL R0, R0, -0.00019574658654164522886, !P0 ;  /* 0xb94d415300007808 */ /* 0x000fe40004000000 */
[----:B------:R-:W-:Y:S02]  /*0860*/  FSEL R10, R10, 0.0083327032625675201416, !P0 ;  /* 0x3c0885e40a0a7808 */ /* 0x000fe40004000000 */
[----:B------:R-:W-:-:S03]  /*0870*/  FSEL R7, -R7, -0.16666662693023681641, !P0 ;  /* 0xbe2aaaa807077808 */ /* 0x000fc60004000100 */
[----:B------:R-:W-:Y:S01]  /*0880*/  FFMA R10, R3, R0, R10 ;  /* 0x00000000030a7223 */ /* 0x000fe2000000000a */
[----:B------:R-:W-:-:S03]  /*0890*/  FSEL R0, R6, 1, P0 ;  /* 0x3f80000006007808 */ /* 0x000fc60000000000 */
[C---:B------:R-:W-:Y:S02]  /*08a0*/  FFMA R7, R3.reuse, R10, R7 ;  /* 0x0000000a03077223 */ /* 0x040fe40000000007 */
[----:B------:R-:W-:-:S04]  /*08b0*/  FFMA R3, R3, R0, RZ ;  /* 0x0000000003037223 */ /* 0x000fc800000000ff */
[----:B------:R-:W-:Y:S01]  /*08c0*/  FFMA R0, R3, R7, R0 ;  /* 0x0000000703007223 */ /* 0x000fe20000000000 */
[----:B------:R-:W-:-:S03]  /*08d0*/  IMAD.MOV.U32 R7, RZ, RZ, 0x40000000 ;  /* 0x40000000ff077424 */ /* 0x000fc600078e00ff */
[----:B------:R-:W-:Y:S01]  /*08e0*/  @P1 FADD R0, RZ, -R0 ;  /* 0x80000000ff001221 */ /* 0x000fe20000000000 */
[----:B0-----:R-:W-:-:S04]  /*08f0*/  IMAD.WIDE.U32 R2, R2, 0x4, R4 ;  /* 0x0000000402027825 */ /* 0x001fc800078e0004 */
[----:B------:R-:W-:-:S05]  /*0900*/  FFMA R5, R0, R7, 2 ;  /* 0x4000000000057423 */ /* 0x000fca0000000007 */
[----:B------:R-:W-:Y:S01]  /*0910*/  STG.E desc[UR6][R2.64], R5 ;  /* 0x0000000502007986 */ /* 0x000fe2000c101906 */
[----:B------:R-:W-:Y:S05]  /*0920*/  EXIT ;  /* 0x000000000000794d */ /* 0x000fea0003800000 */
.L_x_6:
        /* <DEDUP_REMOVED lines=13> */
.L_x_8:


//--------------------- .nv.global.init           --------------------------
	.section	.nv.global.init,"aw",@progbits
	.align	4
.nv.global.init:
	.type		__cudart_i2opi_f,@object
	.size		__cudart_i2opi_f,(.L_0 - __cudart_i2opi_f)
__cudart_i2opi_f:
        /*0000*/ 	.byte	0x41, 0x90, 0x43, 0x3c, 0x99, 0x95, 0x62, 0xdb, 0xc0, 0xdd, 0x34, 0xf5, 0xd1, 0x57, 0x27, 0xfc
        /*0010*/ 	.byte	0x29, 0x15, 0x44, 0x4e, 0x6e, 0x83, 0xf9, 0xa2
.L_0:


//--------------------- .nv.shared.reserved.0     --------------------------
	.section	.nv.shared.reserved.0,"aw",@nobits
	.weak		__nv_reservedSMEM_offset_0_alias
	.size		__nv_reservedSMEM_offset_0_alias, 0, 64
	.other		__nv_reservedSMEM_offset_0_alias,@"STO_CUDA_RESERVED_SHARED STV_DEFAULT"
__nv_reservedSMEM_offset_0_alias:
	.zero		0
	.zero		64


//--------------------- .nv.constant0._Z15updateVBOKernelPfS_jj --------------------------
	.section	.nv.constant0._Z15updateVBOKernelPfS_jj,"a",@progbits
	.sectionflags	@""
	.align	4
.nv.constant0._Z15updateVBOKernelPfS_jj:
	.zero		920


//--------------------- .nv.constant0._Z14oscilateKernelfPf --------------------------
	.section	.nv.constant0._Z14oscilateKernelfPf,"a",@progbits
	.sectionflags	@""
	.align	4
.nv.constant0._Z14oscilateKernelfPf:
	.zero		912


//--------------------- SYMBOLS --------------------------

	.type		.nv.reservedSmem.offset0,@object
	.size		.nv.reservedSmem.offset0,0x4
